//
// Generated by NVIDIA NVVM Compiler
//
// Compiler Build ID: CL-36424714
// Cuda compilation tools, release 13.0, V13.0.88
// Based on NVVM 20.0.0
//

.version 9.0
.target sm_100
.address_size 64


.entry _Z3SetiiPc(
	.param .u32 _Z3SetiiPc_param_0,
	.param .u32 _Z3SetiiPc_param_1,
	.param .u64 .ptr .align 1 _Z3SetiiPc_param_2
)
{
	.reg .b32 	%r<8>;
	.reg .b64 	%rd<5>;

	ld.param.u32 	%r5, [_Z3SetiiPc_param_0];
	ld.param.u64 	%rd2, [_Z3SetiiPc_param_2];
	cvta.to.global.u64 	%rd1, %rd2;
	mov.u32 	%r1, %tid.x;
	mov.u32 	%r2, %ntid.x;
	mov.u32 	%r7, %r1;
$L__BB0_1:
	mad.lo.s32 	%r6, %r7, %r1, %r5;
	cvt.s64.s32 	%rd3, %r7;
	add.s64 	%rd4, %rd1, %rd3;
	st.global.u8 	[%rd4], %r6;
	add.s32 	%r7, %r7, %r2;
	bra.uni 	$L__BB0_1;

}
.entry _Z9CacheTestiiPcPi(
	.param .u32 _Z9CacheTestiiPcPi_param_0,
	.param .u32 _Z9CacheTestiiPcPi_param_1,
	.param .u64 .ptr .align 1 _Z9CacheTestiiPcPi_param_2,
	.param .u64 .ptr .align 1 _Z9CacheTestiiPcPi_param_3
)
{
	.reg .pred 	%p<3>;
	.reg .b32 	%r<79>;
	.reg .b64 	%rd<39>;

	ld.param.u32 	%r9, [_Z9CacheTestiiPcPi_param_1];
	ld.param.u64 	%rd2, [_Z9CacheTestiiPcPi_param_2];
	ld.param.u64 	%rd3, [_Z9CacheTestiiPcPi_param_3];
	mov.u32 	%r10, %tid.x;
	setp.ne.s32 	%p1, %r10, 0;
	@%p1 bra 	$L__BB1_4;
	add.s32 	%r1, %r9, 1;
	shl.b32 	%r12, %r9, 5;
	add.s32 	%r2, %r12, 32;
	cvta.to.global.u64 	%rd1, %rd2;
	mov.b32 	%r76, 0;
	cvt.s64.s32 	%rd6, %r1;
	mov.u32 	%r77, %r76;
	mov.u32 	%r78, %r76;
$L__BB1_2:
	cvt.s64.s32 	%rd4, %r76;
	add.s64 	%rd5, %rd1, %rd4;
	ld.global.s8 	%r13, [%rd5];
	add.s32 	%r14, %r78, %r13;
	add.s64 	%rd7, %rd5, %rd6;
	ld.global.s8 	%r15, [%rd7];
	add.s32 	%r16, %r14, %r15;
	add.s64 	%rd8, %rd7, %rd6;
	ld.global.s8 	%r17, [%rd8];
	add.s32 	%r18, %r16, %r17;
	add.s64 	%rd9, %rd8, %rd6;
	ld.global.s8 	%r19, [%rd9];
	add.s32 	%r20, %r18, %r19;
	add.s64 	%rd10, %rd9, %rd6;
	ld.global.s8 	%r21, [%rd10];
	add.s32 	%r22, %r20, %r21;
	add.s64 	%rd11, %rd10, %rd6;
	ld.global.s8 	%r23, [%rd11];
	add.s32 	%r24, %r22, %r23;
	add.s64 	%rd12, %rd11, %rd6;
	ld.global.s8 	%r25, [%rd12];
	add.s32 	%r26, %r24, %r25;
	add.s64 	%rd13, %rd12, %rd6;
	ld.global.s8 	%r27, [%rd13];
	add.s32 	%r28, %r26, %r27;
	add.s64 	%rd14, %rd13, %rd6;
	ld.global.s8 	%r29, [%rd14];
	add.s32 	%r30, %r28, %r29;
	add.s64 	%rd15, %rd14, %rd6;
	ld.global.s8 	%r31, [%rd15];
	add.s32 	%r32, %r30, %r31;
	add.s64 	%rd16, %rd15, %rd6;
	ld.global.s8 	%r33, [%rd16];
	add.s32 	%r34, %r32, %r33;
	add.s64 	%rd17, %rd16, %rd6;
	ld.global.s8 	%r35, [%rd17];
	add.s32 	%r36, %r34, %r35;
	add.s64 	%rd18, %rd17, %rd6;
	ld.global.s8 	%r37, [%rd18];
	add.s32 	%r38, %r36, %r37;
	add.s64 	%rd19, %rd18, %rd6;
	ld.global.s8 	%r39, [%rd19];
	add.s32 	%r40, %r38, %r39;
	add.s64 	%rd20, %rd19, %rd6;
	ld.global.s8 	%r41, [%rd20];
	add.s32 	%r42, %r40, %r41;
	add.s64 	%rd21, %rd20, %rd6;
	ld.global.s8 	%r43, [%rd21];
	add.s32 	%r44, %r42, %r43;
	add.s64 	%rd22, %rd21, %rd6;
	ld.global.s8 	%r45, [%rd22];
	add.s32 	%r46, %r44, %r45;
	add.s64 	%rd23, %rd22, %rd6;
	ld.global.s8 	%r47, [%rd23];
	add.s32 	%r48, %r46, %r47;
	add.s64 	%rd24, %rd23, %rd6;
	ld.global.s8 	%r49, [%rd24];
	add.s32 	%r50, %r48, %r49;
	add.s64 	%rd25, %rd24, %rd6;
	ld.global.s8 	%r51, [%rd25];
	add.s32 	%r52, %r50, %r51;
	add.s64 	%rd26, %rd25, %rd6;
	ld.global.s8 	%r53, [%rd26];
	add.s32 	%r54, %r52, %r53;
	add.s64 	%rd27, %rd26, %rd6;
	ld.global.s8 	%r55, [%rd27];
	add.s32 	%r56, %r54, %r55;
	add.s64 	%rd28, %rd27, %rd6;
	ld.global.s8 	%r57, [%rd28];
	add.s32 	%r58, %r56, %r57;
	add.s64 	%rd29, %rd28, %rd6;
	ld.global.s8 	%r59, [%rd29];
	add.s32 	%r60, %r58, %r59;
	add.s64 	%rd30, %rd29, %rd6;
	ld.global.s8 	%r61, [%rd30];
	add.s32 	%r62, %r60, %r61;
	add.s64 	%rd31, %rd30, %rd6;
	ld.global.s8 	%r63, [%rd31];
	add.s32 	%r64, %r62, %r63;
	add.s64 	%rd32, %rd31, %rd6;
	ld.global.s8 	%r65, [%rd32];
	add.s32 	%r66, %r64, %r65;
	add.s64 	%rd33, %rd32, %rd6;
	ld.global.s8 	%r67, [%rd33];
	add.s32 	%r68, %r66, %r67;
	add.s64 	%rd34, %rd33, %rd6;
	ld.global.s8 	%r69, [%rd34];
	add.s32 	%r70, %r68, %r69;
	add.s64 	%rd35, %rd34, %rd6;
	ld.global.s8 	%r71, [%rd35];
	add.s32 	%r72, %r70, %r71;
	add.s64 	%rd36, %rd35, %rd6;
	ld.global.s8 	%r73, [%rd36];
	add.s32 	%r74, %r72, %r73;
	add.s64 	%rd37, %rd36, %rd6;
	ld.global.s8 	%r75, [%rd37];
	add.s32 	%r78, %r74, %r75;
	add.s32 	%r77, %r77, 32;
	add.s32 	%r76, %r76, %r2;
	setp.ne.s32 	%p2, %r77, 512;
	@%p2 bra 	$L__BB1_2;
	cvta.to.global.u64 	%rd38, %rd3;
	st.global.u32 	[%rd38], %r78;
$L__BB1_4:
	ret;

}


// ===== COMPILED SASS (sm_100) =====

	.target	sm_100

	.elftype	@"ET_EXEC"


//--------------------- .note.nv.tkinfo           --------------------------
	.section	.note.nv.tkinfo,"",@"SHT_NOTE"
	.sectionflags	@"SHF_NOTE_NV_TKINFO"
	.tkinfo
        /*0018*/ 	.word	0x00000002
        /*0030*/ 	.string	""
        /*0030*/ 	.string	"ptxas"
        /*0030*/ 	.string	"Cuda compilation tools, release 13.0, V13.0.88"
        /*0030*/ 	.string	"Build cuda_13.0.r13.0/compiler.36424714_0"
        /*0030*/ 	.string	"-arch sm_100 -m 64 "



//--------------------- .note.nv.cuinfo           --------------------------
	.section	.note.nv.cuinfo,"",@"SHT_NOTE"
	.sectionflags	@"SHF_NOTE_NV_CUINFO"
        /*0018*/ 	.short	0x0002
        /*001a*/ 	.short	0x0064
        /*001c*/ 	.short	0x0082
	.zero		2


//--------------------- .nv.info                  --------------------------
	.section	.nv.info,"",@"SHT_CUDA_INFO"
	.align	4


	//----- nvinfo : EIATTR_REGCOUNT
	.align		4
        /*0000*/ 	.byte	0x04, 0x2f
        /*0002*/ 	.short	(.L_1 - .L_0)
	.align		4
.L_0:
        /*0004*/ 	.word	index@(_Z3SetiiPc)
        /*0008*/ 	.word	0x0000000a


	//----- nvinfo : EIATTR_FRAME_SIZE
	.align		4
.L_1:
        /*000c*/ 	.byte	0x04, 0x11
        /*000e*/ 	.short	(.L_3 - .L_2)
	.align		4
.L_2:
        /*0010*/ 	.word	index@(_Z3SetiiPc)
        /*0014*/ 	.word	0x00000000


	//----- nvinfo : EIATTR_REGCOUNT
	.align		4
.L_3:
        /*0018*/ 	.byte	0x04, 0x2f
        /*001a*/ 	.short	(.L_5 - .L_4)
	.align		4
.L_4:
        /*001c*/ 	.word	index@(_Z9CacheTestiiPcPi)
        /*0020*/ 	.word	0x00000020


	//----- nvinfo : EIATTR_FRAME_SIZE
	.align		4
.L_5:
        /*0024*/ 	.byte	0x04, 0x11
        /*0026*/ 	.short	(.L_7 - .L_6)
	.align		4
.L_6:
        /*0028*/ 	.word	index@(_Z9CacheTestiiPcPi)
        /*002c*/ 	.word	0x00000000


	//----- nvinfo : EIATTR_MIN_STACK_SIZE
	.align		4
.L_7:
        /*0030*/ 	.byte	0x04, 0x12
        /*0032*/ 	.short	(.L_9 - .L_8)
	.align		4
.L_8:
        /*0034*/ 	.word	index@(_Z9CacheTestiiPcPi)
        /*0038*/ 	.word	0x00000000


	//----- nvinfo : EIATTR_MIN_STACK_SIZE
	.align		4
.L_9:
        /*003c*/ 	.byte	0x04, 0x12
        /*003e*/ 	.short	(.L_11 - .L_10)
	.align		4
.L_10:
        /*0040*/ 	.word	index@(_Z3SetiiPc)
        /*0044*/ 	.word	0x00000000
.L_11:


//--------------------- .nv.compat                --------------------------
	.section	.nv.compat,"",@"SHT_CUDA_COMPAT_INFO"
	.align	4
        /*0000*/ 	.byte	0x02, 0x09, 0x00, 0x00, 0x02, 0x02, 0x01, 0x00, 0x02, 0x05, 0x05, 0x00, 0x03, 0x07, 0x01, 0x01
        /*0010*/ 	.byte	0x02, 0x03, 0x00, 0x00, 0x02, 0x06, 0x01, 0x00, 0x04, 0x0b, 0x08, 0x00, 0x09, 0x00, 0x00, 0x00
        /*0020*/ 	.byte	0x00, 0x00, 0x00, 0x00


//--------------------- .nv.info._Z9CacheTestiiPcPi --------------------------
	.section	.nv.info._Z9CacheTestiiPcPi,"",@"SHT_CUDA_INFO"
	.sectionflags	@""
	.align	4


	//----- nvinfo : EIATTR_CUDA_API_VERSION
	.align		4
        /*0000*/ 	.byte	0x04, 0x37
        /*0002*/ 	.short	(.L_13 - .L_12)
.L_12:
        /*0004*/ 	.word	0x00000082


	//----- nvinfo : EIATTR_KPARAM_INFO
	.align		4
.L_13:
        /*0008*/ 	.byte	0x04, 0x17
        /*000a*/ 	.short	(.L_15 - .L_14)
.L_14:
        /*000c*/ 	.word	0x00000000
        /*0010*/ 	.short	0x0003
        /*0012*/ 	.short	0x0010
        /*0014*/ 	.byte	0x00, 0xf5, 0x21, 0x00


	//----- nvinfo : EIATTR_KPARAM_INFO
	.align		4
.L_15:
        /*0018*/ 	.byte	0x04, 0x17
        /*001a*/ 	.short	(.L_17 - .L_16)
.L_16:
        /*001c*/ 	.word	0x00000000
        /*0020*/ 	.short	0x0002
        /*0022*/ 	.short	0x0008
        /*0024*/ 	.byte	0x00, 0xf5, 0x21, 0x00


	//----- nvinfo : EIATTR_KPARAM_INFO
	.align		4
.L_17:
        /*0028*/ 	.byte	0x04, 0x17
        /*002a*/ 	.short	(.L_19 - .L_18)
.L_18:
        /*002c*/ 	.word	0x00000000
        /*0030*/ 	.short	0x0001
        /*0032*/ 	.short	0x0004
        /*0034*/ 	.byte	0x00, 0xf0, 0x11, 0x00


	//----- nvinfo : EIATTR_KPARAM_INFO
	.align		4
.L_19:
        /*0038*/ 	.byte	0x04, 0x17
        /*003a*/ 	.short	(.L_21 - .L_20)
.L_20:
        /*003c*/ 	.word	0x00000000
        /*0040*/ 	.short	0x0000
        /*0042*/ 	.short	0x0000
        /*0044*/ 	.byte	0x00, 0xf0, 0x11, 0x00


	//----- nvinfo : EIATTR_SPARSE_MMA_MASK
	.align		4
.L_21:
        /*0048*/ 	.byte	0x03, 0x50
        /*004a*/ 	.short	0x0000


	//----- nvinfo : EIATTR_MAXREG_COUNT
	.align		4
        /*004c*/ 	.byte	0x03, 0x1b
        /*004e*/ 	.short	0x00ff


	//----- nvinfo : EIATTR_MERCURY_ISA_VERSION
	.align		4
        /*0050*/ 	.byte	0x03, 0x5f
        /*0052*/ 	.short	0x0101


	//----- nvinfo : EIATTR_VRC_CTA_INIT_COUNT
	.align		4
        /*0054*/ 	.byte	0x02, 0x4a
	.zero		1
	.zero		1


	//----- nvinfo : EIATTR_EXIT_INSTR_OFFSETS
	.align		4
        /*0058*/ 	.byte	0x04, 0x1c
        /*005a*/ 	.short	(.L_23 - .L_22)


	//   ....[0]....
.L_22:
        /*005c*/ 	.word	0x00000030


	//   ....[1]....
        /*0060*/ 	.word	0x00000c30


	//----- nvinfo : EIATTR_CBANK_PARAM_SIZE
	.align		4
.L_23:
        /*0064*/ 	.byte	0x03, 0x19
        /*0066*/ 	.short	0x0018


	//----- nvinfo : EIATTR_PARAM_CBANK
	.align		4
        /*0068*/ 	.byte	0x04, 0x0a
        /*006a*/ 	.short	(.L_25 - .L_24)
	.align		4
.L_24:
        /*006c*/ 	.word	index@(.nv.constant0._Z9CacheTestiiPcPi)
        /*0070*/ 	.short	0x0380
        /*0072*/ 	.short	0x0018


	//----- nvinfo : EIATTR_SW_WAR
	.align		4
.L_25:
        /*0074*/ 	.byte	0x04, 0x36
        /*0076*/ 	.short	(.L_27 - .L_26)
.L_26:
        /*0078*/ 	.word	0x00000008
.L_27:


//--------------------- .nv.info._Z3SetiiPc       --------------------------
	.section	.nv.info._Z3SetiiPc,"",@"SHT_CUDA_INFO"
	.sectionflags	@""
	.align	4


	//----- nvinfo : EIATTR_CUDA_API_VERSION
	.align		4
        /*0000*/ 	.byte	0x04, 0x37
        /*0002*/ 	.short	(.L_29 - .L_28)
.L_28:
        /*0004*/ 	.word	0x00000082


	//----- nvinfo : EIATTR_KPARAM_INFO
	.align		4
.L_29:
        /*0008*/ 	.byte	0x04, 0x17
        /*000a*/ 	.short	(.L_31 - .L_30)
.L_30:
        /*000c*/ 	.word	0x00000000
        /*0010*/ 	.short	0x0002
        /*0012*/ 	.short	0x0008
        /*0014*/ 	.byte	0x00, 0xf5, 0x21, 0x00


	//----- nvinfo : EIATTR_KPARAM_INFO
	.align		4
.L_31:
        /*0018*/ 	.byte	0x04, 0x17
        /*001a*/ 	.short	(.L_33 - .L_32)
.L_32:
        /*001c*/ 	.word	0x00000000
        /*0020*/ 	.short	0x0001
        /*0022*/ 	.short	0x0004
        /*0024*/ 	.byte	0x00, 0xf0, 0x11, 0x00


	//----- nvinfo : EIATTR_KPARAM_INFO
	.align		4
.L_33:
        /*0028*/ 	.byte	0x04, 0x17
        /*002a*/ 	.short	(.L_35 - .L_34)
.L_34:
        /*002c*/ 	.word	0x00000000
        /*0030*/ 	.short	0x0000
        /*0032*/ 	.short	0x0000
        /*0034*/ 	.byte	0x00, 0xf0, 0x11, 0x00


	//----- nvinfo : EIATTR_SPARSE_MMA_MASK
	.align		4
.L_35:
        /*0038*/ 	.byte	0x03, 0x50
        /*003a*/ 	.short	0x0000


	//----- nvinfo : EIATTR_MAXREG_COUNT
	.align		4
        /*003c*/ 	.byte	0x03, 0x1b
        /*003e*/ 	.short	0x00ff


	//----- nvinfo : EIATTR_MERCURY_ISA_VERSION
	.align		4
        /*0040*/ 	.byte	0x03, 0x5f
        /*0042*/ 	.short	0x0101


	//----- nvinfo : EIATTR_VRC_CTA_INIT_COUNT
	.align		4
        /*0044*/ 	.byte	0x02, 0x4a
	.zero		1
	.zero		1


	//----- nvinfo : EIATTR_CBANK_PARAM_SIZE
	.align		4
        /*0048*/ 	.byte	0x03, 0x19
        /*004a*/ 	.short	0x0010


	//----- nvinfo : EIATTR_PARAM_CBANK
	.align		4
        /*004c*/ 	.byte	0x04, 0x0a
        /*004e*/ 	.short	(.L_37 - .L_36)
	.align		4
.L_36:
        /*0050*/ 	.word	index@(.nv.constant0._Z3SetiiPc)
        /*0054*/ 	.short	0x0380
        /*0056*/ 	.short	0x0010


	//----- nvinfo : EIATTR_SW_WAR
	.align		4
.L_37:
        /*0058*/ 	.byte	0x04, 0x36
        /*005a*/ 	.short	(.L_39 - .L_38)
.L_38:
        /*005c*/ 	.word	0x00000008
.L_39:


//--------------------- .nv.callgraph             --------------------------
	.section	.nv.callgraph,"",@"SHT_CUDA_CALLGRAPH"
	.align	4
	.sectionentsize	8
	.align		4
        /*0000*/ 	.word	0x00000000
	.align		4
        /*0004*/ 	.word	0xffffffff
	.align		4
        /*0008*/ 	.word	0x00000000
	.align		4
        /*000c*/ 	.word	0xfffffffe
	.align		4
        /*0010*/ 	.word	0x00000000
	.align		4
        /*0014*/ 	.word	0xfffffffd
	.align		4
        /*0018*/ 	.word	0x00000000
	.align		4
        /*001c*/ 	.word	0xfffffffc


//--------------------- .text._Z9CacheTestiiPcPi  --------------------------
	.section	.text._Z9CacheTestiiPcPi,"ax",@progbits
	.align	128
.text._Z9CacheTestiiPcPi:
        .type           _Z9CacheTestiiPcPi,@function
        .size           _Z9CacheTestiiPcPi,(.L_x_4 - _Z9CacheTestiiPcPi)
        .other          _Z9CacheTestiiPcPi,@"STO_CUDA_ENTRY STV_DEFAULT"
_Z9CacheTestiiPcPi:
[----:B------:R-:W-:Y:S01]  /*0000*/  LDC R1, c[0x0][0x37c] ;  /* 0x0000df00ff017b82 */ /* 0x000fe20000000800 */
[----:B------:R-:W0:Y:S02]  /*0010*/  S2R R0, SR_TID.X ;  /* 0x0000000000007919 */ /* 0x000e240000002100 */
[----:B0-----:R-:W-:-:S13]  /*0020*/  ISETP.NE.AND P0, PT, R0, RZ, PT ;  /* 0x000000ff0000720c */ /* 0x001fda0003f05270 */
[----:B------:R-:W-:Y:S05]  /*0030*/  @P0 EXIT ;  /* 0x000000000000094d */ /* 0x000fea0003800000 */
[----:B------:R-:W0:Y:S01]  /*0040*/  LDCU UR6, c[0x0][0x384] ;  /* 0x00007080ff0677ac */ /* 0x000e220008000800 */
[----:B------:R-:W-:Y:S01]  /*0050*/  IMAD.MOV.U32 R27, RZ, RZ, RZ ;  /* 0x000000ffff1b7224 */ /* 0x000fe200078e00ff */
[----:B------:R-:W1:Y:S01]  /*0060*/  LDCU.64 UR10, c[0x0][0x358] ;  /* 0x00006b00ff0a77ac */ /* 0x000e620008000a00 */
[----:B------:R-:W2:Y:S01]  /*0070*/  LDCU.64 UR12, c[0x0][0x388] ;  /* 0x00007100ff0c77ac */ /* 0x000ea20008000a00 */
[----:B------:R-:W-:Y:S01]  /*0080*/  UMOV UR4, URZ ;  /* 0x000000ff00047c82 */ /* 0x000fe20008000000 */
[----:B------:R-:W-:Y:S01]  /*0090*/  UMOV UR5, URZ ;  /* 0x000000ff00057c82 */ /* 0x000fe20008000000 */
[----:B0-----:R-:W-:Y:S02]  /*00a0*/  UIADD3 UR9, UPT, UPT, UR6, 0x1, URZ ;  /* 0x0000000106097890 */ /* 0x001fe4000fffe0ff */
[----:B------:R-:W-:Y:S02]  /*00b0*/  ULEA UR6, UR6, 0x20, 0x5 ;  /* 0x0000002006067891 */ /* 0x000fe4000f8e28ff */
[----:B-12---:R-:W-:-:S12]  /*00c0*/  USHF.R.S32.HI UR14, URZ, 0x1f, UR9 ;  /* 0x0000001fff0e7899 */ /* 0x006fd80008011409 */
.L_x_0:
[----:B------:R-:W-:-:S04]  /*00d0*/  UIADD3 UR16, UP0, UPT, UR4, UR12, URZ ;  /* 0x0000000c04107290 */ /* 0x000fc8000ff1e0ff */
[----:B------:R-:W-:Y:S02]  /*00e0*/  ULEA.HI.X.SX32 UR17, UR4, UR13, 0x1, UP0 ;  /* 0x0000000d04117291 */ /* 0x000fe400080f0eff */
[----:B------:R-:W-:Y:S02]  /*00f0*/  UIADD3 UR7, UP0, UPT, UR9, UR16, URZ ;  /* 0x0000001009077290 */ /* 0x000fe4000ff1e0ff */
[----:B------:R-:W-:Y:S02]  /*0100*/  IMAD.U32 R2, RZ, RZ, UR16 ;  /* 0x00000010ff027e24 */ /* 0x000fe4000f8e00ff */
[----:B------:R-:W-:Y:S02]  /*0110*/  UIADD3.X UR8, UPT, UPT, UR14, UR17, URZ, UP0, !UPT ;  /* 0x000000110e087290 */ /* 0x000fe400087fe4ff */
[----:B------:R-:W-:Y:S01]  /*0120*/  MOV R3, UR17 ;  /* 0x0000001100037c02 */ /* 0x000fe20008000f00 */
[----:B------:R-:W-:Y:S02]  /*0130*/  UIADD3 UR15, UP0, UPT, UR9, UR7, URZ ;  /* 0x00000007090f7290 */ /* 0x000fe4000ff1e0ff */
[----:B------:R-:W-:-:S02]  /*0140*/  IMAD.U32 R28, RZ, RZ, UR7 ;  /* 0x00000007ff1c7e24 */ /* 0x000fc4000f8e00ff */
[----:B------:R-:W-:Y:S02]  /*0150*/  UIADD3.X UR16, UPT, UPT, UR14, UR8, URZ, UP0, !UPT ;  /* 0x000000080e107290 */ /* 0x000fe400087fe4ff */
[----:B------:R-:W-:Y:S01]  /*0160*/  IMAD.U32 R29, RZ, RZ, UR8 ;  /* 0x00000008ff1d7e24 */ /* 0x000fe2000f8e00ff */
[----:B------:R-:W-:Y:S01]  /*0170*/  UIADD3 UR7, UP0, UPT, UR9, UR15, URZ ;  /* 0x0000000f09077290 */ /* 0x000fe2000ff1e0ff */
[----:B------:R0:W2:Y:S03]  /*0180*/  LDG.E.S8 R26, desc[UR10][R2.64] ;  /* 0x0000000a021a7981 */ /* 0x0000a6000c1e1300 */
[----:B------:R-:W-:Y:S01]  /*0190*/  UIADD3.X UR8, UPT, UPT, UR14, UR16, URZ, UP0, !UPT ;  /* 0x000000100e087290 */ /* 0x000fe200087fe4ff */
[----:B------:R-:W-:Y:S01]  /*01a0*/  MOV R8, UR15 ;  /* 0x0000000f00087c02 */ /* 0x000fe20008000f00 */
[----:B------:R-:W-:Y:S01]  /*01b0*/  IMAD.U32 R4, RZ, RZ, UR7 ;  /* 0x00000007ff047e24 */ /* 0x000fe2000f8e00ff */
[----:B------:R-:W-:Y:S01]  /*01c0*/  UIADD3 UR7, UP0, UPT, UR9, UR7, URZ ;  /* 0x0000000709077290 */ /* 0x000fe2000ff1e0ff */
[----:B------:R-:W-:Y:S01]  /*01d0*/  IMAD.U32 R9, RZ, RZ, UR16 ;  /* 0x00000010ff097e24 */ /* 0x000fe2000f8e00ff */
[----:B------:R-:W2:Y:S01]  /*01e0*/  LDG.E.S8 R28, desc[UR10][R28.64] ;  /* 0x0000000a1c1c7981 */ /* 0x000ea2000c1e1300 */
[----:B------:R-:W-:Y:S01]  /*01f0*/  MOV R5, UR8 ;  /* 0x0000000800057c02 */ /* 0x000fe20008000f00 */
[----:B------:R-:W-:-:S02]  /*0200*/  UIADD3.X UR8, UPT, UPT, UR14, UR8, URZ, UP0, !UPT ;  /* 0x000000080e087290 */ /* 0x000fc400087fe4ff */
[----:B------:R-:W-:Y:S01]  /*0210*/  UIADD3 UR17, UP0, UPT, UR9, UR7, URZ ;  /* 0x0000000709117290 */ /* 0x000fe2000ff1e0ff */
[----:B------:R-:W3:Y:S03]  /*0220*/  LDG.E.S8 R8, desc[UR10][R8.64] ;  /* 0x0000000a08087981 */ /* 0x000ee6000c1e1300 */
[----:B------:R-:W-:Y:S01]  /*0230*/  UIADD3.X UR18, UPT, UPT, UR14, UR8, URZ, UP0, !UPT ;  /* 0x000000080e127290 */ /* 0x000fe200087fe4ff */
[----:B------:R1:W3:Y:S01]  /*0240*/  LDG.E.S8 R25, desc[UR10][R4.64] ;  /* 0x0000000a04197981 */ /* 0x0002e2000c1e1300 */
[----:B------:R-:W-:Y:S01]  /*0250*/  UIADD3 UR15, UP0, UPT, UR9, UR17, URZ ;  /* 0x00000011090f7290 */ /* 0x000fe2000ff1e0ff */
[----:B0-----:R-:W-:Y:S01]  /*0260*/  IMAD.U32 R2, RZ, RZ, UR7 ;  /* 0x00000007ff027e24 */ /* 0x001fe2000f8e00ff */
[----:B------:R-:W-:Y:S01]  /*0270*/  MOV R10, UR17 ;  /* 0x00000011000a7c02 */ /* 0x000fe20008000f00 */
[----:B------:R-:W-:Y:S01]  /*0280*/  IMAD.U32 R3, RZ, RZ, UR8 ;  /* 0x00000008ff037e24 */ /* 0x000fe2000f8e00ff */
[----:B------:R-:W-:-:S02]  /*0290*/  UIADD3.X UR16, UPT, UPT, UR14, UR18, URZ, UP0, !UPT ;  /* 0x000000120e107290 */ /* 0x000fc400087fe4ff */
[----:B------:R-:W-:Y:S01]  /*02a0*/  IMAD.U32 R11, RZ, RZ, UR18 ;  /* 0x00000012ff0b7e24 */ /* 0x000fe2000f8e00ff */
[----:B------:R-:W-:Y:S01]  /*02b0*/  UIADD3 UR7, UP0, UPT, UR9, UR15, URZ ;  /* 0x0000000f09077290 */ /* 0x000fe2000ff1e0ff */
[----:B------:R-:W4:Y:S03]  /*02c0*/  LDG.E.S8 R6, desc[UR10][R2.64] ;  /* 0x0000000a02067981 */ /* 0x000f26000c1e1300 */
[----:B------:R-:W-:Y:S01]  /*02d0*/  UIADD3.X UR8, UPT, UPT, UR14, UR16, URZ, UP0, !UPT ;  /* 0x000000100e087290 */ /* 0x000fe200087fe4ff */
[----:B-1----:R-:W-:Y:S01]  /*02e0*/  IMAD.U32 R4, RZ, RZ, UR15 ;  /* 0x0000000fff047e24 */ /* 0x002fe2000f8e00ff */
[----:B------:R0:W4:Y:S01]  /*02f0*/  LDG.E.S8 R9, desc[UR10][R10.64] ;  /* 0x0000000a0a097981 */ /* 0x000122000c1e1300 */
[----:B------:R-:W-:Y:S01]  /*0300*/  MOV R5, UR16 ;  /* 0x0000001000057c02 */ /* 0x000fe20008000f00 */
[----:B------:R-:W-:Y:S02]  /*0310*/  IMAD.U32 R12, RZ, RZ, UR7 ;  /* 0x00000007ff0c7e24 */ /* 0x000fe4000f8e00ff */
[----:B------:R-:W-:-:S02]  /*0320*/  IMAD.U32 R13, RZ, RZ, UR8 ;  /* 0x00000008ff0d7e24 */ /* 0x000fc4000f8e00ff */
[----:B------:R-:W5:Y:S04]  /*0330*/  LDG.E.S8 R4, desc[UR10][R4.64] ;  /* 0x0000000a04047981 */ /* 0x000f68000c1e1300 */
[----:B------:R-:W5:Y:S01]  /*0340*/  LDG.E.S8 R7, desc[UR10][R12.64] ;  /* 0x0000000a0c077981 */ /* 0x000f62000c1e1300 */
[----:B------:R-:W-:-:S04]  /*0350*/  UIADD3 UR7, UP0, UPT, UR9, UR7, URZ ;  /* 0x0000000709077290 */ /* 0x000fc8000ff1e0ff */
[----:B------:R-:W-:Y:S02]  /*0360*/  UIADD3.X UR8, UPT, UPT, UR14, UR8, URZ, UP0, !UPT ;  /* 0x000000080e087290 */ /* 0x000fe400087fe4ff */
[----:B------:R-:W-:Y:S02]  /*0370*/  UIADD3 UR15, UP0, UPT, UR9, UR7, URZ ;  /* 0x00000007090f7290 */ /* 0x000fe4000ff1e0ff */
[----:B------:R-:W-:Y:S02]  /*0380*/  MOV R14, UR7 ;  /* 0x00000007000e7c02 */ /* 0x000fe40008000f00 */
[----:B------:R-:W-:Y:S02]  /*0390*/  UIADD3.X UR16, UPT, UPT, UR14, UR8, URZ, UP0, !UPT ;  /* 0x000000080e107290 */ /* 0x000fe400087fe4ff */
[----:B------:R-:W-:Y:S01]  /*03a0*/  IMAD.U32 R15, RZ, RZ, UR8 ;  /* 0x00000008ff0f7e24 */ /* 0x000fe2000f8e00ff */
[----:B------:R-:W-:Y:S02]  /*03b0*/  UIADD3 UR17, UP0, UPT, UR9, UR15, URZ ;  /* 0x0000000f09117290 */ /* 0x000fe4000ff1e0ff */
[----:B------:R-:W-:-:S02]  /*03c0*/  IMAD.U32 R16, RZ, RZ, UR15 ;  /* 0x0000000fff107e24 */ /* 0x000fc4000f8e00ff */
[----:B------:R-:W-:Y:S02]  /*03d0*/  UIADD3.X UR8, UPT, UPT, UR14, UR16, URZ, UP0, !UPT ;  /* 0x000000100e087290 */ /* 0x000fe400087fe4ff */
[----:B------:R-:W-:Y:S01]  /*03e0*/  MOV R17, UR16 ;  /* 0x0000001000117c02 */ /* 0x000fe20008000f00 */
[----:B------:R-:W-:Y:S01]  /*03f0*/  UIADD3 UR7, UP0, UPT, UR9, UR17, URZ ;  /* 0x0000001109077290 */ /* 0x000fe2000ff1e0ff */
[----:B------:R1:W5:Y:S03]  /*0400*/  LDG.E.S8 R0, desc[UR10][R14.64] ;  /* 0x0000000a0e007981 */ /* 0x000366000c1e1300 */
[----:B------:R-:W-:Y:S01]  /*0410*/  UIADD3.X UR16, UPT, UPT, UR14, UR8, URZ, UP0, !UPT ;  /* 0x000000080e107290 */ /* 0x000fe200087fe4ff */
[----:B------:R-:W-:Y:S01]  /*0420*/  IMAD.U32 R18, RZ, RZ, UR17 ;  /* 0x00000011ff127e24 */ /* 0x000fe2000f8e00ff */
[----:B------:R-:W-:Y:S01]  /*0430*/  UIADD3 UR15, UP0, UPT, UR9, UR7, URZ ;  /* 0x00000007090f7290 */ /* 0x000fe2000ff1e0ff */
[----:B------:R-:W-:Y:S01]  /*0440*/  IMAD.U32 R19, RZ, RZ, UR8 ;  /* 0x00000008ff137e24 */ /* 0x000fe2000f8e00ff */
[----:B------:R1:W5:Y:S02]  /*0450*/  LDG.E.S8 R3, desc[UR10][R16.64] ;  /* 0x0000000a10037981 */ /* 0x000364000c1e1300 */
[----:B------:R-:W-:-:S02]  /*0460*/  UIADD3.X UR17, UPT, UPT, UR14, UR16, URZ, UP0, !UPT ;  /* 0x000000100e117290 */ /* 0x000fc400087fe4ff */
[----:B------:R-:W-:Y:S01]  /*0470*/  UIADD3 UR8, UP0, UPT, UR9, UR15, URZ ;  /* 0x0000000f09087290 */ /* 0x000fe2000ff1e0ff */
[----:B0-----:R-:W-:Y:S01]  /*0480*/  IMAD.U32 R11, RZ, RZ, UR16 ;  /* 0x00000010ff0b7e24 */ /* 0x001fe2000f8e00ff */
[----:B------:R-:W-:Y:S01]  /*0490*/  MOV R10, UR7 ;  /* 0x00000007000a7c02 */ /* 0x000fe20008000f00 */
[----:B-1----:R-:W-:Y:S01]  /*04a0*/  IMAD.U32 R14, RZ, RZ, UR15 ;  /* 0x0000000fff0e7e24 */ /* 0x002fe2000f8e00ff */
[----:B------:R-:W-:Y:S01]  /*04b0*/  UIADD3.X UR16, UPT, UPT, UR14, UR17, URZ, UP0, !UPT ;  /* 0x000000110e107290 */ /* 0x000fe200087fe4ff */
[----:B------:R-:W5:Y:S01]  /*04c0*/  LDG.E.S8 R5, desc[UR10][R18.64] ;  /* 0x0000000a12057981 */ /* 0x000f62000c1e1300 */
[----:B------:R-:W-:Y:S01]  /*04d0*/  UIADD3 UR7, UP0, UPT, UR9, UR8, URZ ;  /* 0x0000000809077290 */ /* 0x000fe2000ff1e0ff */
[----:B------:R-:W-:Y:S01]  /*04e0*/  MOV R15, UR17 ;  /* 0x00000011000f7c02 */ /* 0x000fe20008000f00 */
[----:B------:R-:W-:Y:S01]  /*04f0*/  IMAD.U32 R12, RZ, RZ, UR8 ;  /* 0x00000008ff0c7e24 */ /* 0x000fe2000f8e00ff */
[----:B------:R0:W5:Y:S01]  /*0500*/  LDG.E.S8 R2, desc[UR10][R10.64] ;  /* 0x0000000a0a027981 */ /* 0x000162000c1e1300 */
[----:B------:R-:W-:-:S02]  /*0510*/  UIADD3.X UR17, UPT, UPT, UR14, UR16, URZ, UP0, !UPT ;  /* 0x000000100e117290 */ /* 0x000fc400087fe4ff */
[----:B------:R-:W-:Y:S01]  /*0520*/  UIADD3 UR15, UP0, UPT, UR9, UR7, URZ ;  /* 0x00000007090f7290 */ /* 0x000fe2000ff1e0ff */
[----:B------:R-:W-:Y:S01]  /*0530*/  IMAD.U32 R13, RZ, RZ, UR16 ;  /* 0x00000010ff0d7e24 */ /* 0x000fe2000f8e00ff */
[----:B------:R-:W-:Y:S01]  /*0540*/  MOV R16, UR7 ;  /* 0x0000000700107c02 */ /* 0x000fe20008000f00 */
[----:B------:R1:W5:Y:S01]  /*0550*/  LDG.E.S8 R24, desc[UR10][R14.64] ;  /* 0x0000000a0e187981 */ /* 0x000362000c1e1300 */
[----:B------:R-:W-:Y:S02]  /*0560*/  UIADD3.X UR16, UPT, UPT, UR14, UR17, URZ, UP0, !UPT ;  /* 0x000000110e107290 */ /* 0x000fe400087fe4ff */
[----:B------:R-:W-:Y:S01]  /*0570*/  UIADD3 UR8, UP0, UPT, UR9, UR15, URZ ;  /* 0x0000000f09087290 */ /* 0x000fe2000ff1e0ff */
[----:B------:R-:W-:Y:S01]  /*0580*/  IMAD.U32 R17, RZ, RZ, UR17 ;  /* 0x00000011ff117e24 */ /* 0x000fe2000f8e00ff */
[----:B------:R-:W5:Y:S02]  /*0590*/  LDG.E.S8 R23, desc[UR10][R12.64] ;  /* 0x0000000a0c177981 */ /* 0x000f64000c1e1300 */
[----:B------:R-:W-:-:S02]  /*05a0*/  UIADD3.X UR17, UPT, UPT, UR14, UR16, URZ, UP0, !UPT ;  /* 0x000000100e117290 */ /* 0x000fc400087fe4ff */
[----:B------:R-:W-:Y:S01]  /*05b0*/  UIADD3 UR7, UP0, UPT, UR9, UR8, URZ ;  /* 0x0000000809077290 */ /* 0x000fe2000ff1e0ff */
[----:B0-----:R-:W-:Y:S01]  /*05c0*/  MOV R11, UR16 ;  /* 0x00000010000b7c02 */ /* 0x001fe20008000f00 */
[----:B------:R-:W-:Y:S01]  /*05d0*/  IMAD.U32 R10, RZ, RZ, UR15 ;  /* 0x0000000fff0a7e24 */ /* 0x000fe2000f8e00ff */
[----:B------:R0:W5:Y:S01]  /*05e0*/  LDG.E.S8 R22, desc[UR10][R16.64] ;  /* 0x0000000a10167981 */ /* 0x000162000c1e1300 */
[----:B------:R-:W-:Y:S02]  /*05f0*/  UIADD3.X UR16, UPT, UPT, UR14, UR17, URZ, UP0, !UPT ;  /* 0x000000110e107290 */ /* 0x000fe400087fe4ff */
[----:B------:R-:W-:Y:S01]  /*0600*/  UIADD3 UR15, UP0, UPT, UR9, UR7, URZ ;  /* 0x00000007090f7290 */ /* 0x000fe2000ff1e0ff */
[----:B-1----:R-:W-:Y:S02]  /*0610*/  IMAD.U32 R15, RZ, RZ, UR17 ;  /* 0x00000011ff0f7e24 */ /* 0x002fe4000f8e00ff */
[----:B------:R-:W-:Y:S01]  /*0620*/  IMAD.U32 R14, RZ, RZ, UR8 ;  /* 0x00000008ff0e7e24 */ /* 0x000fe2000f8e00ff */
[----:B------:R-:W-:Y:S01]  /*0630*/  UIADD3.X UR17, UPT, UPT, UR14, UR16, URZ, UP0, !UPT ;  /* 0x000000100e117290 */ /* 0x000fe200087fe4ff */
[----:B------:R-:W-:Y:S01]  /*0640*/  MOV R18, UR7 ;  /* 0x0000000700127c02 */ /* 0x000fe20008000f00 */
[----:B------:R-:W-:Y:S01]  /*0650*/  UIADD3 UR8, UP0, UPT, UR9, UR15, URZ ;  /* 0x0000000f09087290 */ /* 0x000fe2000ff1e0ff */
[----:B------:R-:W-:Y:S01]  /*0660*/  IMAD.U32 R19, RZ, RZ, UR16 ;  /* 0x00000010ff137e24 */ /* 0x000fe2000f8e00ff */
[----:B------:R1:W5:Y:S02]  /*0670*/  LDG.E.S8 R12, desc[UR10][R14.64] ;  /* 0x0000000a0e0c7981 */ /* 0x000364000c1e1300 */
[----:B------:R-:W-:-:S02]  /*0680*/  UIADD3.X UR16, UPT, UPT, UR14, UR17, URZ, UP0, !UPT ;  /* 0x000000110e107290 */ /* 0x000fc400087fe4ff */
[----:B------:R-:W-:Y:S01]  /*0690*/  UIADD3 UR7, UP0, UPT, UR9, UR8, URZ ;  /* 0x0000000809077290 */ /* 0x000fe2000ff1e0ff */
[----:B------:R-:W-:Y:S01]  /*06a0*/  IMAD.U32 R20, RZ, RZ, UR15 ;  /* 0x0000000fff147e24 */ /* 0x000fe2000f8e00ff */
[----:B------:R-:W5:Y:S01]  /*06b0*/  LDG.E.S8 R13, desc[UR10][R10.64] ;  /* 0x0000000a0a0d7981 */ /* 0x000f62000c1e1300 */
[----:B0-----:R-:W-:Y:S01]  /*06c0*/  IMAD.U32 R16, RZ, RZ, UR8 ;  /* 0x00000008ff107e24 */ /* 0x001fe2000f8e00ff */
[----:B------:R-:W-:Y:S02]  /*06d0*/  UIADD3.X UR15, UPT, UPT, UR14, UR16, URZ, UP0, !UPT ;  /* 0x000000100e0f7290 */ /* 0x000fe400087fe4ff */
[----:B------:R-:W-:Y:S02]  /*06e0*/  UIADD3 UR8, UP0, UPT, UR9, UR7, URZ ;  /* 0x0000000709087290 */ /* 0x000fe4000ff1e0ff */
[----:B-1----:R-:W-:Y:S02]  /*06f0*/  MOV R14, UR7 ;  /* 0x00000007000e7c02 */ /* 0x002fe40008000f00 */
[----:B------:R-:W-:-:S02]  /*0700*/  UIADD3.X UR7, UPT, UPT, UR14, UR15, URZ, UP0, !UPT ;  /* 0x0000000f0e077290 */ /* 0x000fc400087fe4ff */
[----:B------:R-:W-:Y:S01]  /*0710*/  IMAD.U32 R15, RZ, RZ, UR15 ;  /* 0x0000000fff0f7e24 */ /* 0x000fe2000f8e00ff */
[----:B------:R-:W-:Y:S01]  /*0720*/  UIADD3 UR15, UP0, UPT, UR9, UR8, URZ ;  /* 0x00000008090f7290 */ /* 0x000fe2000ff1e0ff */
[----:B------:R0:W5:Y:S01]  /*0730*/  LDG.E.S8 R11, desc[UR10][R18.64] ;  /* 0x0000000a120b7981 */ /* 0x000162000c1e1300 */
[----:B------:R-:W-:Y:S01]  /*0740*/  MOV R21, UR17 ;  /* 0x0000001100157c02 */ /* 0x000fe20008000f00 */
[----:B------:R-:W-:Y:S02]  /*0750*/  IMAD.U32 R17, RZ, RZ, UR16 ;  /* 0x00000010ff117e24 */ /* 0x000fe4000f8e00ff */
[----:B------:R-:W5:Y:S04]  /*0760*/  LDG.E.S8 R29, desc[UR10][R14.64] ;  /* 0x0000000a0e1d7981 */ /* 0x000f68000c1e1300 */
[----:B------:R1:W5:Y:S01]  /*0770*/  LDG.E.S8 R10, desc[UR10][R20.64] ;  /* 0x0000000a140a7981 */ /* 0x000362000c1e1300 */
[----:B0-----:R-:W-:Y:S01]  /*0780*/  MOV R19, UR7 ;  /* 0x0000000700137c02 */ /* 0x001fe20008000f00 */
[----:B------:R-:W-:Y:S01]  /*0790*/  UIADD3.X UR7, UPT, UPT, UR14, UR7, URZ, UP0, !UPT ;  /* 0x000000070e077290 */ /* 0x000fe200087fe4ff */
[----:B------:R-:W-:Y:S01]  /*07a0*/  IMAD.U32 R18, RZ, RZ, UR8 ;  /* 0x00000008ff127e24 */ /* 0x000fe2000f8e00ff */
[----:B------:R-:W-:Y:S01]  /*07b0*/  UIADD3 UR8, UP0, UPT, UR9, UR15, URZ ;  /* 0x0000000f09087290 */ /* 0x000fe2000ff1e0ff */
[----:B------:R-:W5:Y:S03]  /*07c0*/  LDG.E.S8 R17, desc[UR10][R16.64] ;  /* 0x0000000a10117981 */ /* 0x000f66000c1e1300 */
[----:B-1----:R-:W-:Y:S01]  /*07d0*/  MOV R21, UR7 ;  /* 0x0000000700157c02 */ /* 0x002fe20008000f00 */
[----:B------:R-:W-:Y:S01]  /*07e0*/  IMAD.U32 R20, RZ, RZ, UR15 ;  /* 0x0000000fff147e24 */ /* 0x000fe2000f8e00ff */
[----:B------:R-:W-:-:S02]  /*07f0*/  UIADD3.X UR7, UPT, UPT, UR14, UR7, URZ, UP0, !UPT ;  /* 0x000000070e077290 */ /* 0x000fc400087fe4ff */
[----:B------:R-:W-:Y:S02]  /*0800*/  UIADD3 UR15, UP0, UPT, UR9, UR8, URZ ;  /* 0x00000008090f7290 */ /* 0x000fe4000ff1e0ff */
[----:B------:R-:W-:Y:S01]  /*0810*/  IMAD.U32 R14, RZ, RZ, UR8 ;  /* 0x00000008ff0e7e24 */ /* 0x000fe2000f8e00ff */
[----:B------:R0:W5:Y:S01]  /*0820*/  LDG.E.S8 R16, desc[UR10][R18.64] ;  /* 0x0000000a12107981 */ /* 0x000162000c1e1300 */
[----:B------:R-:W-:Y:S02]  /*0830*/  UIADD3.X UR16, UPT, UPT, UR14, UR7, URZ, UP0, !UPT ;  /* 0x000000070e107290 */ /* 0x000fe400087fe4ff */
[----:B------:R-:W-:Y:S01]  /*0840*/  UIADD3 UR8, UP0, UPT, UR9, UR15, URZ ;  /* 0x0000000f09087290 */ /* 0x000fe2000ff1e0ff */
[----:B------:R-:W-:Y:S01]  /*0850*/  MOV R15, UR7 ;  /* 0x00000007000f7c02 */ /* 0x000fe20008000f00 */
[----:B------:R-:W5:Y:S02]  /*0860*/  LDG.E.S8 R20, desc[UR10][R20.64] ;  /* 0x0000000a14147981 */ /* 0x000f64000c1e1300 */
[----:B------:R-:W-:Y:S01]  /*0870*/  UIADD3.X UR7, UPT, UPT, UR14, UR16, URZ, UP0, !UPT ;  /* 0x000000100e077290 */ /* 0x000fe200087fe4ff */
[----:B0-----:R-:W-:Y:S01]  /*0880*/  IMAD.U32 R18, RZ, RZ, UR15 ;  /* 0x0000000fff127e24 */ /* 0x001fe2000f8e00ff */
[----:B------:R-:W-:Y:S01]  /*0890*/  UIADD3 UR15, UP0, UPT, UR9, UR8, URZ ;  /* 0x00000008090f7290 */ /* 0x000fe2000ff1e0ff */
[----:B------:R-:W-:-:S05]  /*08a0*/  MOV R19, UR16 ;  /* 0x0000001000137c02 */ /* 0x000fca0008000f00 */
[----:B------:R-:W5:Y:S01]  /*08b0*/  LDG.E.S8 R18, desc[UR10][R18.64] ;  /* 0x0000000a12127981 */ /* 0x000f62000c1e1300 */
[----:B--2---:R-:W-:Y:S02]  /*08c0*/  IADD3 R26, PT, PT, R28, R27, R26 ;  /* 0x0000001b1c1a7210 */ /* 0x004fe40007ffe01a */
[----:B------:R-:W-:Y:S01]  /*08d0*/  MOV R27, UR7 ;  /* 0x00000007001b7c02 */ /* 0x000fe20008000f00 */
[----:B------:R-:W-:Y:S01]  /*08e0*/  UIADD3.X UR7, UPT, UPT, UR14, UR7, URZ, UP0, !UPT ;  /* 0x000000070e077290 */ /* 0x000fe200087fe4ff */
[----:B---3--:R-:W-:Y:S01]  /*08f0*/  IADD3 R8, PT, PT, R25, R26, R8 ;  /* 0x0000001a19087210 */ /* 0x008fe20007ffe008 */
[----:B------:R-:W-:Y:S01]  /*0900*/  IMAD.U32 R26, RZ, RZ, UR8 ;  /* 0x00000008ff1a7e24 */ /* 0x000fe2000f8e00ff */
[----:B------:R-:W-:Y:S01]  /*0910*/  UIADD3 UR8, UP0, UPT, UR9, UR15, URZ ;  /* 0x0000000f09087290 */ /* 0x000fe2000ff1e0ff */
[----:B------:R0:W2:Y:S04]  /*0920*/  LDG.E.S8 R25, desc[UR10][R14.64] ;  /* 0x0000000a0e197981 */ /* 0x0000a8000c1e1300 */
[----:B------:R-:W3:Y:S01]  /*0930*/  LDG.E.S8 R27, desc[UR10][R26.64] ;  /* 0x0000000a1a1b7981 */ /* 0x000ee2000c1e1300 */
[----:B0-----:R-:W-:Y:S01]  /*0940*/  MOV R15, UR7 ;  /* 0x00000007000f7c02 */ /* 0x001fe20008000f00 */
[----:B------:R-:W-:Y:S01]  /*0950*/  IMAD.U32 R14, RZ, RZ, UR15 ;  /* 0x0000000fff0e7e24 */ /* 0x000fe2000f8e00ff */
[----:B------:R-:W-:-:S02]  /*0960*/  UIADD3.X UR7, UPT, UPT, UR14, UR7, URZ, UP0, !UPT ;  /* 0x000000070e077290 */ /* 0x000fc400087fe4ff */
[----:B------:R-:W-:Y:S01]  /*0970*/  UIADD3 UR15, UP0, UPT, UR9, UR8, URZ ;  /* 0x00000008090f7290 */ /* 0x000fe2000ff1e0ff */
[----:B----4-:R-:W-:Y:S01]  /*0980*/  IADD3 R6, PT, PT, R9, R8, R6 ;  /* 0x0000000809067210 */ /* 0x010fe20007ffe006 */
[----:B------:R-:W-:Y:S01]  /*0990*/  IMAD.U32 R8, RZ, RZ, UR8 ;  /* 0x00000008ff087e24 */ /* 0x000fe2000f8e00ff */
[----:B------:R-:W4:Y:S01]  /*09a0*/  LDG.E.S8 R14, desc[UR10][R14.64] ;  /* 0x0000000a0e0e7981 */ /* 0x000f22000c1e1300 */
[----:B------:R-:W-:Y:S02]  /*09b0*/  UIADD3.X UR16, UPT, UPT, UR14, UR7, URZ, UP0, !UPT ;  /* 0x000000070e107290 */ /* 0x000fe400087fe4ff */
[----:B------:R-:W-:Y:S01]  /*09c0*/  UIADD3 UR8, UP0, UPT, UR9, UR15, URZ ;  /* 0x0000000f09087290 */ /* 0x000fe2000ff1e0ff */
[----:B------:R-:W-:Y:S02]  /*09d0*/  MOV R9, UR7 ;  /* 0x0000000700097c02 */ /* 0x000fe40008000f00 */
[----:B-----5:R-:W-:Y:S01]  /*09e0*/  IADD3 R4, PT, PT, R7, R6, R4 ;  /* 0x0000000607047210 */ /* 0x020fe20007ffe004 */
[----:B------:R-:W-:Y:S01]  /*09f0*/  UIADD3.X UR7, UPT, UPT, UR14, UR16, URZ, UP0, !UPT ;  /* 0x000000100e077290 */ /* 0x000fe200087fe4ff */
[----:B------:R-:W-:Y:S01]  /*0a00*/  IMAD.U32 R6, RZ, RZ, UR15 ;  /* 0x0000000fff067e24 */ /* 0x000fe2000f8e00ff */
[----:B------:R-:W-:Y:S01]  /*0a10*/  UIADD3 UR15, UP0, UPT, UR9, UR8, URZ ;  /* 0x00000008090f7290 */ /* 0x000fe2000ff1e0ff */
[----:B------:R0:W4:Y:S01]  /*0a20*/  LDG.E.S8 R19, desc[UR10][R8.64] ;  /* 0x0000000a08137981 */ /* 0x000122000c1e1300 */
[----:B------:R-:W-:-:S05]  /*0a30*/  MOV R7, UR16 ;  /* 0x0000001000077c02 */ /* 0x000fca0008000f00 */
[----:B------:R1:W5:Y:S01]  /*0a40*/  LDG.E.S8 R15, desc[UR10][R6.64] ;  /* 0x0000000a060f7981 */ /* 0x000362000c1e1300 */
[----:B0-----:R-:W-:Y:S01]  /*0a50*/  MOV R9, UR7 ;  /* 0x0000000700097c02 */ /* 0x001fe20008000f00 */
[----:B------:R-:W-:Y:S01]  /*0a60*/  UIADD3.X UR7, UPT, UPT, UR14, UR7, URZ, UP0, !UPT ;  /* 0x000000070e077290 */ /* 0x000fe200087fe4ff */
[----:B------:R-:W-:Y:S01]  /*0a70*/  IMAD.U32 R8, RZ, RZ, UR8 ;  /* 0x00000008ff087e24 */ /* 0x000fe2000f8e00ff */
[----:B------:R-:W-:Y:S02]  /*0a80*/  UIADD3 UR8, UP0, UPT, UR9, UR15, URZ ;  /* 0x0000000f09087290 */ /* 0x000fe4000ff1e0ff */
[----:B-1----:R-:W-:Y:S02]  /*0a90*/  IMAD.U32 R6, RZ, RZ, UR15 ;  /* 0x0000000fff067e24 */ /* 0x002fe4000f8e00ff */
[----:B------:R-:W-:Y:S01]  /*0aa0*/  MOV R7, UR7 ;  /* 0x0000000700077c02 */ /* 0x000fe20008000f00 */
[----:B------:R-:W-:Y:S01]  /*0ab0*/  UIADD3.X UR7, UPT, UPT, UR14, UR7, URZ, UP0, !UPT ;  /* 0x000000070e077290 */ /* 0x000fe200087fe4ff */
[----:B------:R-:W5:Y:S04]  /*0ac0*/  LDG.E.S8 R26, desc[UR10][R8.64] ;  /* 0x0000000a081a7981 */ /* 0x000f68000c1e1300 */
[----:B------:R0:W5:Y:S02]  /*0ad0*/  LDG.E.S8 R21, desc[UR10][R6.64] ;  /* 0x0000000a06157981 */ /* 0x000164000c1e1300 */
[----:B0-----:R-:W-:Y:S01]  /*0ae0*/  IMAD.U32 R6, RZ, RZ, UR8 ;  /* 0x00000008ff067e24 */ /* 0x001fe2000f8e00ff */
[----:B------:R-:W-:-:S05]  /*0af0*/  MOV R7, UR7 ;  /* 0x0000000700077c02 */ /* 0x000fca0008000f00 */
[----:B------:R-:W5:Y:S01]  /*0b00*/  LDG.E.S8 R28, desc[UR10][R6.64] ;  /* 0x0000000a061c7981 */ /* 0x000f62000c1e1300 */
[----:B------:R-:W-:-:S04]  /*0b10*/  IADD3 R0, PT, PT, R3, R4, R0 ;  /* 0x0000000403007210 */ /* 0x000fc80007ffe000 */
[----:B------:R-:W-:-:S04]  /*0b20*/  IADD3 R0, PT, PT, R2, R0, R5 ;  /* 0x0000000002007210 */ /* 0x000fc80007ffe005 */
[----:B------:R-:W-:Y:S01]  /*0b30*/  IADD3 R0, PT, PT, R23, R0, R24 ;  /* 0x0000000017007210 */ /* 0x000fe20007ffe018 */
[----:B------:R-:W-:-:S03]  /*0b40*/  UIADD3 UR5, UPT, UPT, UR5, 0x20, URZ ;  /* 0x0000002005057890 */ /* 0x000fc6000fffe0ff */
[----:B------:R-:W-:-:S04]  /*0b50*/  IADD3 R0, PT, PT, R13, R0, R22 ;  /* 0x000000000d007210 */ /* 0x000fc80007ffe016 */
[----:B------:R-:W-:Y:S01]  /*0b60*/  IADD3 R0, PT, PT, R11, R0, R12 ;  /* 0x000000000b007210 */ /* 0x000fe20007ffe00c */
[----:B------:R-:W-:-:S03]  /*0b70*/  UISETP.NE.AND UP0, UPT, UR5, 0x200, UPT ;  /* 0x000002000500788c */ /* 0x000fc6000bf05270 */
[----:B------:R-:W-:-:S04]  /*0b80*/  IADD3 R0, PT, PT, R17, R0, R10 ;  /* 0x0000000011007210 */ /* 0x000fc80007ffe00a */
[----:B------:R-:W-:Y:S01]  /*0b90*/  IADD3 R0, PT, PT, R16, R0, R29 ;  /* 0x0000000010007210 */ /* 0x000fe20007ffe01d */
[----:B------:R-:W-:-:S03]  /*0ba0*/  UIADD3 UR4, UPT, UPT, UR6, UR4, URZ ;  /* 0x0000000406047290 */ /* 0x000fc6000fffe0ff */
[----:B--2---:R-:W-:-:S04]  /*0bb0*/  IADD3 R0, PT, PT, R25, R0, R20 ;  /* 0x0000000019007210 */ /* 0x004fc80007ffe014 */
[----:B---3--:R-:W-:-:S04]  /*0bc0*/  IADD3 R0, PT, PT, R27, R0, R18 ;  /* 0x000000001b007210 */ /* 0x008fc80007ffe012 */
[----:B----4-:R-:W-:-:S04]  /*0bd0*/  IADD3 R0, PT, PT, R19, R0, R14 ;  /* 0x0000000013007210 */ /* 0x010fc80007ffe00e */
[----:B-----5:R-:W-:-:S04]  /*0be0*/  IADD3 R0, PT, PT, R26, R0, R15 ;  /* 0x000000001a007210 */ /* 0x020fc80007ffe00f */
[----:B------:R-:W-:Y:S01]  /*0bf0*/  IADD3 R27, PT, PT, R28, R0, R21 ;  /* 0x000000001c1b7210 */ /* 0x000fe20007ffe015 */
[----:B------:R-:W-:Y:S06]  /*0c00*/  BRA.U UP0, `(.L_x_0) ;  /* 0xfffffff500307547 */ /* 0x000fec000b83ffff */
[----:B------:R-:W0:Y:S02]  /*0c10*/  LDC.64 R2, c[0x0][0x390] ;  /* 0x0000e400ff027b82 */ /* 0x000e240000000a00 */
[----:B0-----:R-:W-:Y:S01]  /*0c20*/  STG.E desc[UR10][R2.64], R27 ;  /* 0x0000001b02007986 */ /* 0x001fe2000c10190a */
[----:B------:R-:W-:Y:S05]  /*0c30*/  EXIT ;  /* 0x000000000000794d */ /* 0x000fea0003800000 */
.L_x_1:
[----:B------:R-:W-:-:S00]  /*0c40*/  BRA `(.L_x_1) ;  /* 0xfffffffc00fc7947 */ /* 0x000fc0000383ffff */
[----:B------:R-:W-:-:S00]  /*0c50*/  NOP ;  /* 0x0000000000007918 */ /* 0x000fc00000000000 */
        /* <DEDUP_REMOVED lines=10> */
.L_x_4:


//--------------------- .text._Z3SetiiPc          --------------------------
	.section	.text._Z3SetiiPc,"ax",@progbits
	.align	128
.text._Z3SetiiPc:
        .type           _Z3SetiiPc,@function
        .size           _Z3SetiiPc,(.L_x_5 - _Z3SetiiPc)
        .other          _Z3SetiiPc,@"STO_CUDA_ENTRY STV_DEFAULT"
_Z3SetiiPc:
[----:B------:R-:W-:Y:S01]  /*0000*/  LDC R1, c[0x0][0x37c] ;  /* 0x0000df00ff017b82 */ /* 0x000fe20000000800 */
[----:B------:R-:W0:Y:S01]  /*0010*/  S2R R7, SR_TID.X ;  /* 0x0000000000077919 */ /* 0x000e220000002100 */
[----:B------:R-:W1:Y:S01]  /*0020*/  LDCU.64 UR4, c[0x0][0x358] ;  /* 0x00006b00ff0477ac */ /* 0x000e620008000a00 */
[----:B------:R-:W2:Y:S01]  /*0030*/  LDCU UR6, c[0x0][0x360] ;  /* 0x00006c00ff0677ac */ /* 0x000ea20008000800 */
[----:B------:R-:W3:Y:S01]  /*0040*/  LDCU UR7, c[0x0][0x380] ;  /* 0x00007000ff0777ac */ /* 0x000ee20008000800 */
[----:B------:R-:W4:Y:S02]  /*0050*/  LDCU.64 UR8, c[0x0][0x388] ;  /* 0x00007100ff0877ac */ /* 0x000f240008000a00 */
[----:B01234-:R-:W-:-:S07]  /*0060*/  IMAD.MOV.U32 R0, RZ, RZ, R7 ;  /* 0x000000ffff007224 */ /* 0x01ffce00078e0007 */
.L_x_2:
[----:B0-----:R-:W-:Y:S01]  /*0070*/  IADD3 R2, P0, PT, R0, UR8, RZ ;  /* 0x0000000800027c10 */ /* 0x001fe2000ff1e0ff */
[----:B------:R-:W-:-:S03]  /*0080*/  IMAD R5, R7, R0, UR7 ;  /* 0x0000000707057e24 */ /* 0x000fc6000f8e0200 */
[C---:B------:R-:W-:Y:S02]  /*0090*/  LEA.HI.X.SX32 R3, R0.reuse, UR9, 0x1, P0 ;  /* 0x0000000900037c11 */ /* 0x040fe400080f0eff */
[----:B------:R-:W-:-:S03]  /*00a0*/  IADD3 R0, PT, PT, R0, UR6, RZ ;  /* 0x0000000600007c10 */ /* 0x000fc6000fffe0ff */
[----:B------:R0:W-:Y:S01]  /*00b0*/  STG.E.U8 desc[UR4][R2.64], R5 ;  /* 0x0000000502007986 */ /* 0x0001e2000c101104 */
[----:B------:R-:W-:Y:S05]  /*00c0*/  BRA `(.L_x_2) ;  /* 0xfffffffc00e87947 */ /* 0x000fea000383ffff */
.L_x_3:
        /* <DEDUP_REMOVED lines=11> */
.L_x_5:


//--------------------- .nv.shared.reserved.0     --------------------------
	.section	.nv.shared.reserved.0,"aw",@nobits
	.weak		__nv_reservedSMEM_offset_0_alias
	.size		__nv_reservedSMEM_offset_0_alias, 0, 64
	.other		__nv_reservedSMEM_offset_0_alias,@"STO_CUDA_RESERVED_SHARED STV_DEFAULT"
__nv_reservedSMEM_offset_0_alias:
	.zero		0
	.zero		64


//--------------------- .nv.constant0._Z9CacheTestiiPcPi --------------------------
	.section	.nv.constant0._Z9CacheTestiiPcPi,"a",@progbits
	.sectionflags	@""
	.align	4
.nv.constant0._Z9CacheTestiiPcPi:
	.zero		920


//--------------------- .nv.constant0._Z3SetiiPc  --------------------------
	.section	.nv.constant0._Z3SetiiPc,"a",@progbits
	.sectionflags	@""
	.align	4
.nv.constant0._Z3SetiiPc:
	.zero		912


//--------------------- SYMBOLS --------------------------

	.type		.nv.reservedSmem.offset0,@object
	.size		.nv.reservedSmem.offset0,0x4
